//
// Generated by NVIDIA NVVM Compiler
//
// Compiler Build ID: CL-36424714
// Cuda compilation tools, release 13.0, V13.0.88
// Based on NVVM 20.0.0
//

.version 9.0
.target sm_100
.address_size 64

	// .globl	_Z21mat_mult_tiled_kernelPfS_S_iii
// _ZZ21mat_mult_tiled_kernelPfS_S_iiiE5tileA has been demoted
// _ZZ21mat_mult_tiled_kernelPfS_S_iiiE5tileB has been demoted
// _ZZ35mat_mult_tiled_double_buffer_kernelPfS_S_iiiE5tileA has been demoted
// _ZZ35mat_mult_tiled_double_buffer_kernelPfS_S_iiiE5tileB has been demoted

.visible .entry _Z21mat_mult_tiled_kernelPfS_S_iii(
	.param .u64 .ptr .align 1 _Z21mat_mult_tiled_kernelPfS_S_iii_param_0,
	.param .u64 .ptr .align 1 _Z21mat_mult_tiled_kernelPfS_S_iii_param_1,
	.param .u64 .ptr .align 1 _Z21mat_mult_tiled_kernelPfS_S_iii_param_2,
	.param .u32 _Z21mat_mult_tiled_kernelPfS_S_iii_param_3,
	.param .u32 _Z21mat_mult_tiled_kernelPfS_S_iii_param_4,
	.param .u32 _Z21mat_mult_tiled_kernelPfS_S_iii_param_5
)
{
	.reg .pred 	%p<12>;
	.reg .b32 	%r<43>;
	.reg .b32 	%f<63>;
	.reg .b64 	%rd<13>;
	// demoted variable
	.shared .align 4 .b8 _ZZ21mat_mult_tiled_kernelPfS_S_iiiE5tileA[1024];
	// demoted variable
	.shared .align 4 .b8 _ZZ21mat_mult_tiled_kernelPfS_S_iiiE5tileB[1024];
	ld.param.u64 	%rd3, [_Z21mat_mult_tiled_kernelPfS_S_iii_param_0];
	ld.param.u64 	%rd4, [_Z21mat_mult_tiled_kernelPfS_S_iii_param_1];
	ld.param.u64 	%rd5, [_Z21mat_mult_tiled_kernelPfS_S_iii_param_2];
	ld.param.u32 	%r24, [_Z21mat_mult_tiled_kernelPfS_S_iii_param_3];
	ld.param.u32 	%r25, [_Z21mat_mult_tiled_kernelPfS_S_iii_param_4];
	ld.param.u32 	%r26, [_Z21mat_mult_tiled_kernelPfS_S_iii_param_5];
	mov.u32 	%r38, %tid.x;
	mov.u32 	%r40, %tid.y;
	mov.u32 	%r27, %ctaid.y;
	shl.b32 	%r28, %r27, 4;
	add.s32 	%r3, %r28, %r40;
	mov.u32 	%r29, %ctaid.x;
	shl.b32 	%r4, %r29, 4;
	add.s32 	%r5, %r4, %r38;
	setp.lt.s32 	%p1, %r25, 1;
	mov.f32 	%f62, 0f00000000;
	@%p1 bra 	$L__BB0_7;
	add.s32 	%r30, %r25, 15;
	shr.u32 	%r31, %r30, 4;
	shl.b32 	%r32, %r40, 6;
	mov.u32 	%r33, _ZZ21mat_mult_tiled_kernelPfS_S_iiiE5tileA;
	add.s32 	%r6, %r33, %r32;
	shl.b32 	%r34, %r38, 2;
	add.s32 	%r7, %r6, %r34;
	mov.u32 	%r35, _ZZ21mat_mult_tiled_kernelPfS_S_iiiE5tileB;
	add.s32 	%r9, %r35, %r34;
	add.s32 	%r8, %r9, %r32;
	neg.s32 	%r42, %r31;
	mad.lo.s32 	%r36, %r40, %r26, %r38;
	add.s32 	%r41, %r36, %r4;
	shl.b32 	%r12, %r26, 4;
	mad.lo.s32 	%r39, %r25, %r3, %r38;
	cvta.to.global.u64 	%rd1, %rd3;
	cvta.to.global.u64 	%rd2, %rd4;
	mov.f32 	%f62, 0f00000000;
$L__BB0_2:
	setp.ge.s32 	%p2, %r3, %r24;
	setp.ge.s32 	%p3, %r38, %r25;
	mov.f32 	%f60, 0f00000000;
	or.pred  	%p4, %p2, %p3;
	@%p4 bra 	$L__BB0_4;
	mul.wide.u32 	%rd6, %r39, 4;
	add.s64 	%rd7, %rd1, %rd6;
	ld.global.f32 	%f60, [%rd7];
$L__BB0_4:
	setp.ge.s32 	%p5, %r5, %r26;
	st.shared.f32 	[%r7], %f60;
	setp.ge.s32 	%p6, %r40, %r25;
	mov.f32 	%f61, 0f00000000;
	or.pred  	%p7, %p5, %p6;
	@%p7 bra 	$L__BB0_6;
	mul.wide.s32 	%rd8, %r41, 4;
	add.s64 	%rd9, %rd2, %rd8;
	ld.global.f32 	%f61, [%rd9];
$L__BB0_6:
	st.shared.f32 	[%r8], %f61;
	bar.sync 	0;
	ld.shared.f32 	%f12, [%r6];
	ld.shared.f32 	%f13, [%r9];
	fma.rn.f32 	%f14, %f12, %f13, %f62;
	ld.shared.f32 	%f15, [%r6+4];
	ld.shared.f32 	%f16, [%r9+64];
	fma.rn.f32 	%f17, %f15, %f16, %f14;
	ld.shared.f32 	%f18, [%r6+8];
	ld.shared.f32 	%f19, [%r9+128];
	fma.rn.f32 	%f20, %f18, %f19, %f17;
	ld.shared.f32 	%f21, [%r6+12];
	ld.shared.f32 	%f22, [%r9+192];
	fma.rn.f32 	%f23, %f21, %f22, %f20;
	ld.shared.f32 	%f24, [%r6+16];
	ld.shared.f32 	%f25, [%r9+256];
	fma.rn.f32 	%f26, %f24, %f25, %f23;
	ld.shared.f32 	%f27, [%r6+20];
	ld.shared.f32 	%f28, [%r9+320];
	fma.rn.f32 	%f29, %f27, %f28, %f26;
	ld.shared.f32 	%f30, [%r6+24];
	ld.shared.f32 	%f31, [%r9+384];
	fma.rn.f32 	%f32, %f30, %f31, %f29;
	ld.shared.f32 	%f33, [%r6+28];
	ld.shared.f32 	%f34, [%r9+448];
	fma.rn.f32 	%f35, %f33, %f34, %f32;
	ld.shared.f32 	%f36, [%r6+32];
	ld.shared.f32 	%f37, [%r9+512];
	fma.rn.f32 	%f38, %f36, %f37, %f35;
	ld.shared.f32 	%f39, [%r6+36];
	ld.shared.f32 	%f40, [%r9+576];
	fma.rn.f32 	%f41, %f39, %f40, %f38;
	ld.shared.f32 	%f42, [%r6+40];
	ld.shared.f32 	%f43, [%r9+640];
	fma.rn.f32 	%f44, %f42, %f43, %f41;
	ld.shared.f32 	%f45, [%r6+44];
	ld.shared.f32 	%f46, [%r9+704];
	fma.rn.f32 	%f47, %f45, %f46, %f44;
	ld.shared.f32 	%f48, [%r6+48];
	ld.shared.f32 	%f49, [%r9+768];
	fma.rn.f32 	%f50, %f48, %f49, %f47;
	ld.shared.f32 	%f51, [%r6+52];
	ld.shared.f32 	%f52, [%r9+832];
	fma.rn.f32 	%f53, %f51, %f52, %f50;
	ld.shared.f32 	%f54, [%r6+56];
	ld.shared.f32 	%f55, [%r9+896];
	fma.rn.f32 	%f56, %f54, %f55, %f53;
	ld.shared.f32 	%f57, [%r6+60];
	ld.shared.f32 	%f58, [%r9+960];
	fma.rn.f32 	%f62, %f57, %f58, %f56;
	bar.sync 	0;
	add.s32 	%r42, %r42, 1;
	setp.ne.s32 	%p8, %r42, 0;
	add.s32 	%r41, %r41, %r12;
	add.s32 	%r40, %r40, 16;
	add.s32 	%r39, %r39, 16;
	add.s32 	%r38, %r38, 16;
	@%p8 bra 	$L__BB0_2;
$L__BB0_7:
	setp.ge.s32 	%p9, %r3, %r24;
	setp.ge.s32 	%p10, %r5, %r26;
	or.pred  	%p11, %p9, %p10;
	@%p11 bra 	$L__BB0_9;
	mad.lo.s32 	%r37, %r26, %r3, %r5;
	cvta.to.global.u64 	%rd10, %rd5;
	mul.wide.s32 	%rd11, %r37, 4;
	add.s64 	%rd12, %rd10, %rd11;
	st.global.f32 	[%rd12], %f62;
$L__BB0_9:
	ret;

}
	// .globl	_Z35mat_mult_tiled_double_buffer_kernelPfS_S_iii
.visible .entry _Z35mat_mult_tiled_double_buffer_kernelPfS_S_iii(
	.param .u64 .ptr .align 1 _Z35mat_mult_tiled_double_buffer_kernelPfS_S_iii_param_0,
	.param .u64 .ptr .align 1 _Z35mat_mult_tiled_double_buffer_kernelPfS_S_iii_param_1,
	.param .u64 .ptr .align 1 _Z35mat_mult_tiled_double_buffer_kernelPfS_S_iii_param_2,
	.param .u32 _Z35mat_mult_tiled_double_buffer_kernelPfS_S_iii_param_3,
	.param .u32 _Z35mat_mult_tiled_double_buffer_kernelPfS_S_iii_param_4,
	.param .u32 _Z35mat_mult_tiled_double_buffer_kernelPfS_S_iii_param_5
)
{
	.reg .pred 	%p<19>;
	.reg .b32 	%r<79>;
	.reg .b32 	%f<59>;
	.reg .b64 	%rd<17>;
	// demoted variable
	.shared .align 4 .b8 _ZZ35mat_mult_tiled_double_buffer_kernelPfS_S_iiiE5tileA[2048];
	// demoted variable
	.shared .align 4 .b8 _ZZ35mat_mult_tiled_double_buffer_kernelPfS_S_iiiE5tileB[2048];
	ld.param.u64 	%rd4, [_Z35mat_mult_tiled_double_buffer_kernelPfS_S_iii_param_0];
	ld.param.u64 	%rd5, [_Z35mat_mult_tiled_double_buffer_kernelPfS_S_iii_param_1];
	ld.param.u64 	%rd3, [_Z35mat_mult_tiled_double_buffer_kernelPfS_S_iii_param_2];
	ld.param.u32 	%r29, [_Z35mat_mult_tiled_double_buffer_kernelPfS_S_iii_param_3];
	ld.param.u32 	%r30, [_Z35mat_mult_tiled_double_buffer_kernelPfS_S_iii_param_4];
	ld.param.u32 	%r31, [_Z35mat_mult_tiled_double_buffer_kernelPfS_S_iii_param_5];
	cvta.to.global.u64 	%rd1, %rd5;
	cvta.to.global.u64 	%rd2, %rd4;
	mov.u32 	%r73, %tid.x;
	mov.u32 	%r75, %tid.y;
	mov.u32 	%r32, %ctaid.y;
	shl.b32 	%r33, %r32, 4;
	add.s32 	%r3, %r33, %r75;
	mov.u32 	%r34, %ctaid.x;
	shl.b32 	%r4, %r34, 4;
	add.s32 	%r5, %r4, %r73;
	add.s32 	%r35, %r30, 15;
	shr.s32 	%r36, %r35, 31;
	shr.u32 	%r37, %r36, 28;
	add.s32 	%r38, %r35, %r37;
	shr.s32 	%r6, %r38, 4;
	setp.ge.s32 	%p1, %r3, %r29;
	setp.ge.s32 	%p2, %r73, %r30;
	shl.b32 	%r39, %r75, 6;
	mov.u32 	%r40, _ZZ35mat_mult_tiled_double_buffer_kernelPfS_S_iiiE5tileA;
	add.s32 	%r7, %r40, %r39;
	shl.b32 	%r41, %r73, 2;
	add.s32 	%r8, %r7, %r41;
	or.pred  	%p3, %p1, %p2;
	@%p3 bra 	$L__BB1_2;
	mad.lo.s32 	%r43, %r30, %r3, %r73;
	mul.wide.u32 	%rd6, %r43, 4;
	add.s64 	%rd7, %rd2, %rd6;
	ld.global.f32 	%f4, [%rd7];
	st.shared.f32 	[%r8], %f4;
	bra.uni 	$L__BB1_3;
$L__BB1_2:
	mov.b32 	%r42, 0;
	st.shared.u32 	[%r8], %r42;
$L__BB1_3:
	setp.ge.s32 	%p4, %r75, %r30;
	setp.ge.s32 	%p5, %r5, %r31;
	mov.u32 	%r45, _ZZ35mat_mult_tiled_double_buffer_kernelPfS_S_iiiE5tileB;
	add.s32 	%r46, %r45, %r39;
	add.s32 	%r9, %r46, %r41;
	or.pred  	%p6, %p4, %p5;
	@%p6 bra 	$L__BB1_5;
	mad.lo.s32 	%r49, %r31, %r75, %r5;
	mul.wide.s32 	%rd8, %r49, 4;
	add.s64 	%rd9, %rd1, %rd8;
	ld.global.f32 	%f5, [%rd9];
	st.shared.f32 	[%r9], %f5;
	bra.uni 	$L__BB1_6;
$L__BB1_5:
	mov.b32 	%r48, 0;
	st.shared.u32 	[%r9], %r48;
$L__BB1_6:
	bar.sync 	0;
	setp.lt.s32 	%p7, %r30, 1;
	mov.f32 	%f58, 0f00000000;
	@%p7 bra 	$L__BB1_16;
	add.s32 	%r10, %r45, %r41;
	max.s32 	%r53, %r6, 1;
	neg.s32 	%r77, %r53;
	add.s32 	%r54, %r75, 16;
	mad.lo.s32 	%r55, %r31, %r54, %r73;
	add.s32 	%r76, %r55, %r4;
	shl.b32 	%r13, %r31, 4;
	mad.lo.s32 	%r74, %r30, %r3, %r73;
	mov.f32 	%f58, 0f00000000;
	mov.b32 	%r78, 0;
$L__BB1_8:
	mov.u32 	%r20, %r78;
	add.s32 	%r78, %r20, 1;
	and.b32  	%r22, %r20, 1;
	xor.b32  	%r23, %r22, 1;
	setp.ge.s32 	%p8, %r78, %r6;
	@%p8 bra 	$L__BB1_15;
	setp.ge.s32 	%p9, %r3, %r29;
	add.s32 	%r56, %r73, 16;
	setp.ge.s32 	%p10, %r56, %r30;
	or.pred  	%p11, %p9, %p10;
	@%p11 bra 	$L__BB1_11;
	add.s32 	%r60, %r74, 16;
	mul.wide.u32 	%rd10, %r60, 4;
	add.s64 	%rd11, %rd2, %rd10;
	ld.global.f32 	%f8, [%rd11];
	shl.b32 	%r61, %r23, 10;
	add.s32 	%r62, %r8, %r61;
	st.shared.f32 	[%r62], %f8;
	bra.uni 	$L__BB1_12;
$L__BB1_11:
	shl.b32 	%r57, %r23, 10;
	add.s32 	%r58, %r8, %r57;
	mov.b32 	%r59, 0;
	st.shared.u32 	[%r58], %r59;
$L__BB1_12:
	setp.ge.s32 	%p12, %r5, %r31;
	add.s32 	%r63, %r75, 16;
	setp.ge.s32 	%p13, %r63, %r30;
	or.pred  	%p14, %p12, %p13;
	@%p14 bra 	$L__BB1_14;
	mul.wide.s32 	%rd12, %r76, 4;
	add.s64 	%rd13, %rd1, %rd12;
	ld.global.f32 	%f9, [%rd13];
	shl.b32 	%r67, %r23, 10;
	add.s32 	%r68, %r9, %r67;
	st.shared.f32 	[%r68], %f9;
	bra.uni 	$L__BB1_15;
$L__BB1_14:
	shl.b32 	%r64, %r23, 10;
	add.s32 	%r65, %r9, %r64;
	mov.b32 	%r66, 0;
	st.shared.u32 	[%r65], %r66;
$L__BB1_15:
	shl.b32 	%r69, %r22, 10;
	add.s32 	%r70, %r7, %r69;
	add.s32 	%r71, %r10, %r69;
	ld.shared.f32 	%f10, [%r70];
	ld.shared.f32 	%f11, [%r71];
	fma.rn.f32 	%f12, %f10, %f11, %f58;
	ld.shared.f32 	%f13, [%r70+4];
	ld.shared.f32 	%f14, [%r71+64];
	fma.rn.f32 	%f15, %f13, %f14, %f12;
	ld.shared.f32 	%f16, [%r70+8];
	ld.shared.f32 	%f17, [%r71+128];
	fma.rn.f32 	%f18, %f16, %f17, %f15;
	ld.shared.f32 	%f19, [%r70+12];
	ld.shared.f32 	%f20, [%r71+192];
	fma.rn.f32 	%f21, %f19, %f20, %f18;
	ld.shared.f32 	%f22, [%r70+16];
	ld.shared.f32 	%f23, [%r71+256];
	fma.rn.f32 	%f24, %f22, %f23, %f21;
	ld.shared.f32 	%f25, [%r70+20];
	ld.shared.f32 	%f26, [%r71+320];
	fma.rn.f32 	%f27, %f25, %f26, %f24;
	ld.shared.f32 	%f28, [%r70+24];
	ld.shared.f32 	%f29, [%r71+384];
	fma.rn.f32 	%f30, %f28, %f29, %f27;
	ld.shared.f32 	%f31, [%r70+28];
	ld.shared.f32 	%f32, [%r71+448];
	fma.rn.f32 	%f33, %f31, %f32, %f30;
	ld.shared.f32 	%f34, [%r70+32];
	ld.shared.f32 	%f35, [%r71+512];
	fma.rn.f32 	%f36, %f34, %f35, %f33;
	ld.shared.f32 	%f37, [%r70+36];
	ld.shared.f32 	%f38, [%r71+576];
	fma.rn.f32 	%f39, %f37, %f38, %f36;
	ld.shared.f32 	%f40, [%r70+40];
	ld.shared.f32 	%f41, [%r71+640];
	fma.rn.f32 	%f42, %f40, %f41, %f39;
	ld.shared.f32 	%f43, [%r70+44];
	ld.shared.f32 	%f44, [%r71+704];
	fma.rn.f32 	%f45, %f43, %f44, %f42;
	ld.shared.f32 	%f46, [%r70+48];
	ld.shared.f32 	%f47, [%r71+768];
	fma.rn.f32 	%f48, %f46, %f47, %f45;
	ld.shared.f32 	%f49, [%r70+52];
	ld.shared.f32 	%f50, [%r71+832];
	fma.rn.f32 	%f51, %f49, %f50, %f48;
	ld.shared.f32 	%f52, [%r70+56];
	ld.shared.f32 	%f53, [%r71+896];
	fma.rn.f32 	%f54, %f52, %f53, %f51;
	ld.shared.f32 	%f55, [%r70+60];
	ld.shared.f32 	%f56, [%r71+960];
	fma.rn.f32 	%f58, %f55, %f56, %f54;
	bar.sync 	0;
	add.s32 	%r77, %r77, 1;
	setp.ne.s32 	%p15, %r77, 0;
	add.s32 	%r76, %r76, %r13;
	add.s32 	%r75, %r75, 16;
	add.s32 	%r74, %r74, 16;
	add.s32 	%r73, %r73, 16;
	@%p15 bra 	$L__BB1_8;
$L__BB1_16:
	setp.ge.s32 	%p16, %r5, %r31;
	setp.ge.s32 	%p17, %r3, %r29;
	or.pred  	%p18, %p17, %p16;
	@%p18 bra 	$L__BB1_18;
	mad.lo.s32 	%r72, %r31, %r3, %r5;
	cvta.to.global.u64 	%rd14, %rd3;
	mul.wide.s32 	%rd15, %r72, 4;
	add.s64 	%rd16, %rd14, %rd15;
	st.global.f32 	[%rd16], %f58;
$L__BB1_18:
	ret;

}


// ===== COMPILED SASS (sm_100) =====

	.target	sm_100

	.elftype	@"ET_EXEC"


//--------------------- .note.nv.tkinfo           --------------------------
	.section	.note.nv.tkinfo,"",@"SHT_NOTE"
	.sectionflags	@"SHF_NOTE_NV_TKINFO"
	.tkinfo
        /*0018*/ 	.word	0x00000002
        /*0030*/ 	.string	""
        /*0030*/ 	.string	"ptxas"
        /*0030*/ 	.string	"Cuda compilation tools, release 13.0, V13.0.88"
        /*0030*/ 	.string	"Build cuda_13.0.r13.0/compiler.36424714_0"
        /*0030*/ 	.string	"-arch sm_100 -m 64 "



//--------------------- .note.nv.cuinfo           --------------------------
	.section	.note.nv.cuinfo,"",@"SHT_NOTE"
	.sectionflags	@"SHF_NOTE_NV_CUINFO"
        /*0018*/ 	.short	0x0002
        /*001a*/ 	.short	0x0064
        /*001c*/ 	.short	0x0082
	.zero		2


//--------------------- .nv.info                  --------------------------
	.section	.nv.info,"",@"SHT_CUDA_INFO"
	.align	4


	//----- nvinfo : EIATTR_REGCOUNT
	.align		4
        /*0000*/ 	.byte	0x04, 0x2f
        /*0002*/ 	.short	(.L_1 - .L_0)
	.align		4
.L_0:
        /*0004*/ 	.word	index@(_Z21mat_mult_tiled_kernelPfS_S_iii)
        /*0008*/ 	.word	0x00000020


	//----- nvinfo : EIATTR_FRAME_SIZE
	.align		4
.L_1:
        /*000c*/ 	.byte	0x04, 0x11
        /*000e*/ 	.short	(.L_3 - .L_2)
	.align		4
.L_2:
        /*0010*/ 	.word	index@(_Z21mat_mult_tiled_kernelPfS_S_iii)
        /*0014*/ 	.word	0x00000000


	//----- nvinfo : EIATTR_REGCOUNT
	.align		4
.L_3:
        /*0018*/ 	.byte	0x04, 0x2f
        /*001a*/ 	.short	(.L_5 - .L_4)
	.align		4
.L_4:
        /*001c*/ 	.word	index@(_Z35mat_mult_tiled_double_buffer_kernelPfS_S_iii)
        /*0020*/ 	.word	0x00000020


	//----- nvinfo : EIATTR_FRAME_SIZE
	.align		4
.L_5:
        /*0024*/ 	.byte	0x04, 0x11
        /*0026*/ 	.short	(.L_7 - .L_6)
	.align		4
.L_6:
        /*0028*/ 	.word	index@(_Z35mat_mult_tiled_double_buffer_kernelPfS_S_iii)
        /*002c*/ 	.word	0x00000000


	//----- nvinfo : EIATTR_MIN_STACK_SIZE
	.align		4
.L_7:
        /*0030*/ 	.byte	0x04, 0x12
        /*0032*/ 	.short	(.L_9 - .L_8)
	.align		4
.L_8:
        /*0034*/ 	.word	index@(_Z35mat_mult_tiled_double_buffer_kernelPfS_S_iii)
        /*0038*/ 	.word	0x00000000


	//----- nvinfo : EIATTR_MIN_STACK_SIZE
	.align		4
.L_9:
        /*003c*/ 	.byte	0x04, 0x12
        /*003e*/ 	.short	(.L_11 - .L_10)
	.align		4
.L_10:
        /*0040*/ 	.word	index@(_Z21mat_mult_tiled_kernelPfS_S_iii)
        /*0044*/ 	.word	0x00000000
.L_11:


//--------------------- .nv.compat                --------------------------
	.section	.nv.compat,"",@"SHT_CUDA_COMPAT_INFO"
	.align	4
        /*0000*/ 	.byte	0x02, 0x09, 0x00, 0x00, 0x02, 0x02, 0x01, 0x00, 0x02, 0x05, 0x05, 0x00, 0x03, 0x07, 0x01, 0x01
        /*0010*/ 	.byte	0x02, 0x03, 0x00, 0x00, 0x02, 0x06, 0x01, 0x00, 0x04, 0x0b, 0x08, 0x00, 0x09, 0x00, 0x00, 0x00
        /*0020*/ 	.byte	0x00, 0x00, 0x00, 0x00


//--------------------- .nv.info._Z35mat_mult_tiled_double_buffer_kernelPfS_S_iii --------------------------
	.section	.nv.info._Z35mat_mult_tiled_double_buffer_kernelPfS_S_iii,"",@"SHT_CUDA_INFO"
	.sectionflags	@""
	.align	4


	//----- nvinfo : EIATTR_CUDA_API_VERSION
	.align		4
        /*0000*/ 	.byte	0x04, 0x37
        /*0002*/ 	.short	(.L_13 - .L_12)
.L_12:
        /*0004*/ 	.word	0x00000082


	//----- nvinfo : EIATTR_KPARAM_INFO
	.align		4
.L_13:
        /*0008*/ 	.byte	0x04, 0x17
        /*000a*/ 	.short	(.L_15 - .L_14)
.L_14:
        /*000c*/ 	.word	0x00000000
        /*0010*/ 	.short	0x0005
        /*0012*/ 	.short	0x0020
        /*0014*/ 	.byte	0x00, 0xf0, 0x11, 0x00


	//----- nvinfo : EIATTR_KPARAM_INFO
	.align		4
.L_15:
        /*0018*/ 	.byte	0x04, 0x17
        /*001a*/ 	.short	(.L_17 - .L_16)
.L_16:
        /*001c*/ 	.word	0x00000000
        /*0020*/ 	.short	0x0004
        /*0022*/ 	.short	0x001c
        /*0024*/ 	.byte	0x00, 0xf0, 0x11, 0x00


	//----- nvinfo : EIATTR_KPARAM_INFO
	.align		4
.L_17:
        /*0028*/ 	.byte	0x04, 0x17
        /*002a*/ 	.short	(.L_19 - .L_18)
.L_18:
        /*002c*/ 	.word	0x00000000
        /*0030*/ 	.short	0x0003
        /*0032*/ 	.short	0x0018
        /*0034*/ 	.byte	0x00, 0xf0, 0x11, 0x00


	//----- nvinfo : EIATTR_KPARAM_INFO
	.align		4
.L_19:
        /*0038*/ 	.byte	0x04, 0x17
        /*003a*/ 	.short	(.L_21 - .L_20)
.L_20:
        /*003c*/ 	.word	0x00000000
        /*0040*/ 	.short	0x0002
        /*0042*/ 	.short	0x0010
        /*0044*/ 	.byte	0x00, 0xf5, 0x21, 0x00


	//----- nvinfo : EIATTR_KPARAM_INFO
	.align		4
.L_21:
        /*0048*/ 	.byte	0x04, 0x17
        /*004a*/ 	.short	(.L_23 - .L_22)
.L_22:
        /*004c*/ 	.word	0x00000000
        /*0050*/ 	.short	0x0001
        /*0052*/ 	.short	0x0008
        /*0054*/ 	.byte	0x00, 0xf5, 0x21, 0x00


	//----- nvinfo : EIATTR_KPARAM_INFO
	.align		4
.L_23:
        /*0058*/ 	.byte	0x04, 0x17
        /*005a*/ 	.short	(.L_25 - .L_24)
.L_24:
        /*005c*/ 	.word	0x00000000
        /*0060*/ 	.short	0x0000
        /*0062*/ 	.short	0x0000
        /*0064*/ 	.byte	0x00, 0xf5, 0x21, 0x00


	//----- nvinfo : EIATTR_SPARSE_MMA_MASK
	.align		4
.L_25:
        /*0068*/ 	.byte	0x03, 0x50
        /*006a*/ 	.short	0x0000


	//----- nvinfo : EIATTR_MAXREG_COUNT
	.align		4
        /*006c*/ 	.byte	0x03, 0x1b
        /*006e*/ 	.short	0x00ff


	//----- nvinfo : EIATTR_NUM_BARRIERS
	.align		4
        /*0070*/ 	.byte	0x02, 0x4c
        /*0072*/ 	.byte	0x01
	.zero		1


	//----- nvinfo : EIATTR_MERCURY_ISA_VERSION
	.align		4
        /*0074*/ 	.byte	0x03, 0x5f
        /*0076*/ 	.short	0x0101


	//----- nvinfo : EIATTR_VRC_CTA_INIT_COUNT
	.align		4
        /*0078*/ 	.byte	0x02, 0x4a
	.zero		1
	.zero		1


	//----- nvinfo : EIATTR_EXIT_INSTR_OFFSETS
	.align		4
        /*007c*/ 	.byte	0x04, 0x1c
        /*007e*/ 	.short	(.L_27 - .L_26)


	//   ....[0]....
.L_26:
        /*0080*/ 	.word	0x00000890


	//   ....[1]....
        /*0084*/ 	.word	0x000008e0


	//----- nvinfo : EIATTR_CRS_STACK_SIZE
	.align		4
.L_27:
        /*0088*/ 	.byte	0x04, 0x1e
        /*008a*/ 	.short	(.L_29 - .L_28)
.L_28:
        /*008c*/ 	.word	0x00000000


	//----- nvinfo : EIATTR_CBANK_PARAM_SIZE
	.align		4
.L_29:
        /*0090*/ 	.byte	0x03, 0x19
        /*0092*/ 	.short	0x0024


	//----- nvinfo : EIATTR_PARAM_CBANK
	.align		4
        /*0094*/ 	.byte	0x04, 0x0a
        /*0096*/ 	.short	(.L_31 - .L_30)
	.align		4
.L_30:
        /*0098*/ 	.word	index@(.nv.constant0._Z35mat_mult_tiled_double_buffer_kernelPfS_S_iii)
        /*009c*/ 	.short	0x0380
        /*009e*/ 	.short	0x0024


	//----- nvinfo : EIATTR_SW_WAR
	.align		4
.L_31:
        /*00a0*/ 	.byte	0x04, 0x36
        /*00a2*/ 	.short	(.L_33 - .L_32)
.L_32:
        /*00a4*/ 	.word	0x00000008
.L_33:


//--------------------- .nv.info._Z21mat_mult_tiled_kernelPfS_S_iii --------------------------
	.section	.nv.info._Z21mat_mult_tiled_kernelPfS_S_iii,"",@"SHT_CUDA_INFO"
	.sectionflags	@""
	.align	4


	//----- nvinfo : EIATTR_CUDA_API_VERSION
	.align		4
        /*0000*/ 	.byte	0x04, 0x37
        /*0002*/ 	.short	(.L_35 - .L_34)
.L_34:
        /*0004*/ 	.word	0x00000082


	//----- nvinfo : EIATTR_KPARAM_INFO
	.align		4
.L_35:
        /*0008*/ 	.byte	0x04, 0x17
        /*000a*/ 	.short	(.L_37 - .L_36)
.L_36:
        /*000c*/ 	.word	0x00000000
        /*0010*/ 	.short	0x0005
        /*0012*/ 	.short	0x0020
        /*0014*/ 	.byte	0x00, 0xf0, 0x11, 0x00


	//----- nvinfo : EIATTR_KPARAM_INFO
	.align		4
.L_37:
        /*0018*/ 	.byte	0x04, 0x17
        /*001a*/ 	.short	(.L_39 - .L_38)
.L_38:
        /*001c*/ 	.word	0x00000000
        /*0020*/ 	.short	0x0004
        /*0022*/ 	.short	0x001c
        /*0024*/ 	.byte	0x00, 0xf0, 0x11, 0x00


	//----- nvinfo : EIATTR_KPARAM_INFO
	.align		4
.L_39:
        /*0028*/ 	.byte	0x04, 0x17
        /*002a*/ 	.short	(.L_41 - .L_40)
.L_40:
        /*002c*/ 	.word	0x00000000
        /*0030*/ 	.short	0x0003
        /*0032*/ 	.short	0x0018
        /*0034*/ 	.byte	0x00, 0xf0, 0x11, 0x00


	//----- nvinfo : EIATTR_KPARAM_INFO
	.align		4
.L_41:
        /*0038*/ 	.byte	0x04, 0x17
        /*003a*/ 	.short	(.L_43 - .L_42)
.L_42:
        /*003c*/ 	.word	0x00000000
        /*0040*/ 	.short	0x0002
        /*0042*/ 	.short	0x0010
        /*0044*/ 	.byte	0x00, 0xf5, 0x21, 0x00


	//----- nvinfo : EIATTR_KPARAM_INFO
	.align		4
.L_43:
        /*0048*/ 	.byte	0x04, 0x17
        /*004a*/ 	.short	(.L_45 - .L_44)
.L_44:
        /*004c*/ 	.word	0x00000000
        /*0050*/ 	.short	0x0001
        /*0052*/ 	.short	0x0008
        /*0054*/ 	.byte	0x00, 0xf5, 0x21, 0x00


	//----- nvinfo : EIATTR_KPARAM_INFO
	.align		4
.L_45:
        /*0058*/ 	.byte	0x04, 0x17
        /*005a*/ 	.short	(.L_47 - .L_46)
.L_46:
        /*005c*/ 	.word	0x00000000
        /*0060*/ 	.short	0x0000
        /*0062*/ 	.short	0x0000
        /*0064*/ 	.byte	0x00, 0xf5, 0x21, 0x00


	//----- nvinfo : EIATTR_SPARSE_MMA_MASK
	.align		4
.L_47:
        /*0068*/ 	.byte	0x03, 0x50
        /*006a*/ 	.short	0x0000


	//----- nvinfo : EIATTR_MAXREG_COUNT
	.align		4
        /*006c*/ 	.byte	0x03, 0x1b
        /*006e*/ 	.short	0x00ff


	//----- nvinfo : EIATTR_NUM_BARRIERS
	.align		4
        /*0070*/ 	.byte	0x02, 0x4c
        /*0072*/ 	.byte	0x01
	.zero		1


	//----- nvinfo : EIATTR_MERCURY_ISA_VERSION
	.align		4
        /*0074*/ 	.byte	0x03, 0x5f
        /*0076*/ 	.short	0x0101


	//----- nvinfo : EIATTR_VRC_CTA_INIT_COUNT
	.align		4
        /*0078*/ 	.byte	0x02, 0x4a
	.zero		1
	.zero		1


	//----- nvinfo : EIATTR_EXIT_INSTR_OFFSETS
	.align		4
        /*007c*/ 	.byte	0x04, 0x1c
        /*007e*/ 	.short	(.L_49 - .L_48)


	//   ....[0]....
.L_48:
        /*0080*/ 	.word	0x000005e0


	//   ....[1]....
        /*0084*/ 	.word	0x00000630


	//----- nvinfo : EIATTR_CBANK_PARAM_SIZE
	.align		4
.L_49:
        /*0088*/ 	.byte	0x03, 0x19
        /*008a*/ 	.short	0x0024


	//----- nvinfo : EIATTR_PARAM_CBANK
	.align		4
        /*008c*/ 	.byte	0x04, 0x0a
        /*008e*/ 	.short	(.L_51 - .L_50)
	.align		4
.L_50:
        /*0090*/ 	.word	index@(.nv.constant0._Z21mat_mult_tiled_kernelPfS_S_iii)
        /*0094*/ 	.short	0x0380
        /*0096*/ 	.short	0x0024


	//----- nvinfo : EIATTR_SW_WAR
	.align		4
.L_51:
        /*0098*/ 	.byte	0x04, 0x36
        /*009a*/ 	.short	(.L_53 - .L_52)
.L_52:
        /*009c*/ 	.word	0x00000008
.L_53:


//--------------------- .nv.callgraph             --------------------------
	.section	.nv.callgraph,"",@"SHT_CUDA_CALLGRAPH"
	.align	4
	.sectionentsize	8
	.align		4
        /*0000*/ 	.word	0x00000000
	.align		4
        /*0004*/ 	.word	0xffffffff
	.align		4
        /*0008*/ 	.word	0x00000000
	.align		4
        /*000c*/ 	.word	0xfffffffe
	.align		4
        /*0010*/ 	.word	0x00000000
	.align		4
        /*0014*/ 	.word	0xfffffffd
	.align		4
        /*0018*/ 	.word	0x00000000
	.align		4
        /*001c*/ 	.word	0xfffffffc


//--------------------- .text._Z35mat_mult_tiled_double_buffer_kernelPfS_S_iii --------------------------
	.section	.text._Z35mat_mult_tiled_double_buffer_kernelPfS_S_iii,"ax",@progbits
	.align	128
        .global         _Z35mat_mult_tiled_double_buffer_kernelPfS_S_iii
        .type           _Z35mat_mult_tiled_double_buffer_kernelPfS_S_iii,@function
        .size           _Z35mat_mult_tiled_double_buffer_kernelPfS_S_iii,(.L_x_9 - _Z35mat_mult_tiled_double_buffer_kernelPfS_S_iii)
        .other          _Z35mat_mult_tiled_double_buffer_kernelPfS_S_iii,@"STO_CUDA_ENTRY STV_DEFAULT"
_Z35mat_mult_tiled_double_buffer_kernelPfS_S_iii:
.text._Z35mat_mult_tiled_double_buffer_kernelPfS_S_iii:
[----:B------:R-:W-:Y:S01]  /*0000*/  LDC R1, c[0x0][0x37c] ;  /* 0x0000df00ff017b82 */ /* 0x000fe20000000800 */
[----:B------:R-:W0:Y:S01]  /*0010*/  S2R R5, SR_TID.X ;  /* 0x0000000000057919 */ /* 0x000e220000002100 */
[----:B------:R-:W1:Y:S01]  /*0020*/  LDCU UR4, c[0x0][0x3a0] ;  /* 0x00007400ff0477ac */ /* 0x000e620008000800 */
[----:B------:R-:W2:Y:S01]  /*0030*/  S2R R10, SR_CTAID.X ;  /* 0x00000000000a7919 */ /* 0x000ea20000002500 */
[----:B------:R-:W0:Y:S01]  /*0040*/  LDCU.64 UR6, c[0x0][0x398] ;  /* 0x00007300ff0677ac */ /* 0x000e220008000a00 */
[----:B------:R-:W3:Y:S01]  /*0050*/  S2R R6, SR_TID.Y ;  /* 0x0000000000067919 */ /* 0x000ee20000002200 */
[----:B------:R-:W4:Y:S01]  /*0060*/  LDCU.64 UR8, c[0x0][0x358] ;  /* 0x00006b00ff0877ac */ /* 0x000f220008000a00 */
[----:B------:R-:W3:Y:S01]  /*0070*/  S2R R3, SR_CTAID.Y ;  /* 0x0000000000037919 */ /* 0x000ee20000002600 */
[----:B-1----:R-:W-:Y:S02]  /*0080*/  MOV R8, UR4 ;  /* 0x0000000400087c02 */ /* 0x002fe40008000f00 */
[----:B0-----:R-:W-:-:S02]  /*0090*/  ISETP.GE.AND P1, PT, R5, UR7, PT ;  /* 0x0000000705007c0c */ /* 0x001fc4000bf26270 */
[----:B--2---:R-:W-:-:S04]  /*00a0*/  LEA R7, R10, R5, 0x4 ;  /* 0x000000050a077211 */ /* 0x004fc800078e20ff */
[----:B------:R-:W-:Y:S01]  /*00b0*/  ISETP.GE.AND P0, PT, R7, R8, PT ;  /* 0x000000080700720c */ /* 0x000fe20003f06270 */
[----:B---3--:R-:W-:-:S03]  /*00c0*/  IMAD R16, R3, 0x10, R6 ;  /* 0x0000001003107824 */ /* 0x008fc600078e0206 */
[----:B------:R-:W-:Y:S02]  /*00d0*/  ISETP.GE.OR P0, PT, R6, UR7, P0 ;  /* 0x0000000706007c0c */ /* 0x000fe40008706670 */
[----:B------:R-:W-:-:S11]  /*00e0*/  ISETP.GE.OR P1, PT, R16, UR6, P1 ;  /* 0x0000000610007c0c */ /* 0x000fd60008f26670 */
[----:B------:R-:W0:Y:S01]  /*00f0*/  @!P0 LDC.64 R14, c[0x0][0x388] ;  /* 0x0000e200ff0e8b82 */ /* 0x000e220000000a00 */
[----:B------:R-:W-:Y:S02]  /*0100*/  @!P0 IMAD R9, R6, R8, R7 ;  /* 0x0000000806098224 */ /* 0x000fe400078e0207 */
[----:B------:R-:W-:-:S05]  /*0110*/  @!P1 IMAD R3, R16, UR7, R5 ;  /* 0x0000000710039c24 */ /* 0x000fca000f8e0205 */
[----:B------:R-:W1:Y:S01]  /*0120*/  @!P1 LDC.64 R12, c[0x0][0x380] ;  /* 0x0000e000ff0c9b82 */ /* 0x000e620000000a00 */
[----:B0-----:R-:W-:-:S06]  /*0130*/  @!P0 IMAD.WIDE R14, R9, 0x4, R14 ;  /* 0x00000004090e8825 */ /* 0x001fcc00078e020e */
[----:B----4-:R-:W2:Y:S01]  /*0140*/  @!P0 LDG.E R15, desc[UR8][R14.64] ;  /* 0x000000080e0f8981 */ /* 0x010ea2000c1e1900 */
[----:B-1----:R-:W-:-:S06]  /*0150*/  @!P1 IMAD.WIDE.U32 R12, R3, 0x4, R12 ;  /* 0x00000004030c9825 */ /* 0x002fcc00078e000c */
[----:B------:R-:W3:Y:S01]  /*0160*/  @!P1 LDG.E R12, desc[UR8][R12.64] ;  /* 0x000000080c0c9981 */ /* 0x000ee2000c1e1900 */
[----:B------:R-:W0:Y:S01]  /*0170*/  S2UR UR6, SR_CgaCtaId ;  /* 0x00000000000679c3 */ /* 0x000e220000008800 */
[----:B------:R-:W-:Y:S02]  /*0180*/  UMOV UR4, 0x400 ;  /* 0x0000040000047882 */ /* 0x000fe40000000000 */
[----:B------:R-:W-:Y:S02]  /*0190*/  UIADD3 UR5, UPT, UPT, UR4, 0x800, URZ ;  /* 0x0000080004057890 */ /* 0x000fe4000fffe0ff */
[----:B0-----:R-:W-:Y:S02]  /*01a0*/  ULEA UR4, UR6, UR4, 0x18 ;  /* 0x0000000406047291 */ /* 0x001fe4000f8ec0ff */
[----:B------:R-:W-:-:S04]  /*01b0*/  ULEA UR5, UR6, UR5, 0x18 ;  /* 0x0000000506057291 */ /* 0x000fc8000f8ec0ff */
[C---:B------:R-:W-:Y:S02]  /*01c0*/  LEA R4, R6.reuse, UR4, 0x6 ;  /* 0x0000000406047c11 */ /* 0x040fe4000f8e30ff */
[----:B------:R-:W-:Y:S02]  /*01d0*/  LEA R2, R6, UR5, 0x6 ;  /* 0x0000000506027c11 */ /* 0x000fe4000f8e30ff */
[C---:B------:R-:W-:Y:S02]  /*01e0*/  LEA R3, R5.reuse, R4, 0x2 ;  /* 0x0000000405037211 */ /* 0x040fe400078e10ff */
[----:B------:R-:W-:Y:S01]  /*01f0*/  LEA R2, R5, R2, 0x2 ;  /* 0x0000000205027211 */ /* 0x000fe200078e10ff */
[----:B------:R-:W-:Y:S02]  /*0200*/  UISETP.GE.AND UP0, UPT, UR7, 0x1, UPT ;  /* 0x000000010700788c */ /* 0x000fe4000bf06270 */
[----:B------:R-:W-:Y:S01]  /*0210*/  UIADD3 UR4, UPT, UPT, UR7, 0xf, URZ ;  /* 0x0000000f07047890 */ /* 0x000fe2000fffe0ff */
[----:B------:R-:W-:-:S03]  /*0220*/  IMAD.MOV.U32 R11, RZ, RZ, RZ ;  /* 0x000000ffff0b7224 */ /* 0x000fc600078e00ff */
[----:B------:R-:W-:-:S04]  /*0230*/  USHF.R.S32.HI UR6, URZ, 0x1f, UR4 ;  /* 0x0000001fff067899 */ /* 0x000fc80008011404 */
[----:B------:R-:W-:Y:S01]  /*0240*/  ULEA.HI UR6, UR6, UR4, URZ, 0x4 ;  /* 0x0000000406067291 */ /* 0x000fe2000f8f20ff */
[----:B---3--:R0:W-:Y:S04]  /*0250*/  @!P1 STS [R3], R12 ;  /* 0x0000000c03009388 */ /* 0x0081e80000000800 */
[----:B------:R0:W-:Y:S04]  /*0260*/  @P1 STS [R3], RZ ;  /* 0x000000ff03001388 */ /* 0x0001e80000000800 */
[----:B--2---:R0:W-:Y:S04]  /*0270*/  @!P0 STS [R2], R15 ;  /* 0x0000000f02008388 */ /* 0x0041e80000000800 */
[----:B------:R0:W-:Y:S01]  /*0280*/  @P0 STS [R2], RZ ;  /* 0x000000ff02000388 */ /* 0x0001e20000000800 */
[----:B------:R-:W-:Y:S06]  /*0290*/  BAR.SYNC.DEFER_BLOCKING 0x0 ;  /* 0x0000000000007b1d */ /* 0x000fec0000010000 */
[----:B------:R-:W-:Y:S05]  /*02a0*/  BRA.U !UP0, `(.L_x_0) ;  /* 0x00000005086c7547 */ /* 0x000fea000b800000 */
[----:B------:R-:W1:Y:S01]  /*02b0*/  LDC R0, c[0x0][0x3a0] ;  /* 0x0000e800ff007b82 */ /* 0x000e620000000800 */
[----:B------:R-:W-:Y:S01]  /*02c0*/  IADD3 R9, PT, PT, R6, 0x10, RZ ;  /* 0x0000001006097810 */ /* 0x000fe20007ffe0ff */
[----:B------:R-:W-:Y:S01]  /*02d0*/  USHF.R.S32.HI UR6, URZ, 0x4, UR6 ;  /* 0x00000004ff067899 */ /* 0x000fe20008011406 */
[----:B------:R-:W-:Y:S02]  /*02e0*/  HFMA2 R19, -RZ, RZ, 0, 0 ;  /* 0x00000000ff137431 */ /* 0x000fe400000001ff */
[--C-:B------:R-:W-:Y:S01]  /*02f0*/  IMAD R21, R16, UR7, R5.reuse ;  /* 0x0000000710157c24 */ /* 0x100fe2000f8e0205 */
[----:B------:R-:W-:Y:S01]  /*0300*/  LEA R18, R5, UR5, 0x2 ;  /* 0x0000000505127c11 */ /* 0x000fe2000f8e10ff */
[----:B------:R-:W-:Y:S01]  /*0310*/  UISETP.LT.AND UP0, UPT, UR6, 0x1, UPT ;  /* 0x000000010600788c */ /* 0x000fe2000bf01270 */
[----:B------:R-:W-:Y:S01]  /*0320*/  IMAD R9, R9, R8, R5 ;  /* 0x0000000809097224 */ /* 0x000fe200078e0205 */
[----:B------:R-:W2:Y:S01]  /*0330*/  LDC.64 R22, c[0x0][0x388] ;  /* 0x0000e200ff167b82 */ /* 0x000ea20000000a00 */
[----:B------:R-:W-:Y:S01]  /*0340*/  IMAD.MOV.U32 R11, RZ, RZ, RZ ;  /* 0x000000ffff0b7224 */ /* 0x000fe200078e00ff */
[----:B------:R-:W-:-:S02]  /*0350*/  USEL UR4, UR6, 0x1, !UP0 ;  /* 0x0000000106047887 */ /* 0x000fc4000c000000 */
[----:B------:R-:W-:Y:S01]  /*0360*/  LEA R17, R10, R9, 0x4 ;  /* 0x000000090a117211 */ /* 0x000fe200078e20ff */
[----:B------:R-:W3:Y:S01]  /*0370*/  LDCU UR12, c[0x0][0x3a0] ;  /* 0x00007400ff0c77ac */ /* 0x000ee20008000800 */
[----:B------:R-:W4:Y:S01]  /*0380*/  LDCU.64 UR10, c[0x0][0x398] ;  /* 0x00007300ff0a77ac */ /* 0x000f220008000a00 */
[----:B------:R-:W-:-:S12]  /*0390*/  UIADD3 UR4, UPT, UPT, -UR4, URZ, URZ ;  /* 0x000000ff04047290 */ /* 0x000fd8000fffe1ff */
.L_x_4:
[C---:B------:R-:W-:Y:S02]  /*03a0*/  IADD3 R8, PT, PT, R19.reuse, 0x1, RZ ;  /* 0x0000000113087810 */ /* 0x040fe40007ffe0ff */
[----:B------:R-:W-:Y:S02]  /*03b0*/  LOP3.LUT R13, R19, 0x1, RZ, 0xc0, !PT ;  /* 0x00000001130d7812 */ /* 0x000fe400078ec0ff */
[----:B------:R-:W-:Y:S01]  /*03c0*/  ISETP.GE.AND P0, PT, R8, UR6, PT ;  /* 0x0000000608007c0c */ /* 0x000fe2000bf06270 */
[----:B------:R-:W-:-:S12]  /*03d0*/  IMAD.MOV.U32 R19, RZ, RZ, R8 ;  /* 0x000000ffff137224 */ /* 0x000fd800078e0008 */
[----:B------:R-:W-:Y:S05]  /*03e0*/  @P0 BRA `(.L_x_1) ;  /* 0x0000000000600947 */ /* 0x000fea0003800000 */
[----:B------:R-:W-:-:S04]  /*03f0*/  IADD3 R8, PT, PT, R5, 0x10, RZ ;  /* 0x0000001005087810 */ /* 0x000fc80007ffe0ff */
[----:B----4-:R-:W-:-:S04]  /*0400*/  ISETP.GE.AND P0, PT, R8, UR11, PT ;  /* 0x0000000b08007c0c */ /* 0x010fc8000bf06270 */
[----:B------:R-:W-:-:S13]  /*0410*/  ISETP.GE.OR P0, PT, R16, UR10, P0 ;  /* 0x0000000a10007c0c */ /* 0x000fda0008706670 */
[----:B------:R-:W4:Y:S01]  /*0420*/  @!P0 LDC.64 R8, c[0x0][0x380] ;  /* 0x0000e000ff088b82 */ /* 0x000f220000000a00 */
[----:B0-----:R-:W-:-:S05]  /*0430*/  @!P0 IADD3 R15, PT, PT, R21, 0x10, RZ ;  /* 0x00000010150f8810 */ /* 0x001fca0007ffe0ff */
[----:B----4-:R-:W-:-:S06]  /*0440*/  @!P0 IMAD.WIDE.U32 R8, R15, 0x4, R8 ;  /* 0x000000040f088825 */ /* 0x010fcc00078e0008 */
[----:B------:R-:W4:Y:S01]  /*0450*/  @!P0 LDG.E R8, desc[UR8][R8.64] ;  /* 0x0000000808088981 */ /* 0x000f22000c1e1900 */
[----:B------:R-:W-:Y:S01]  /*0460*/  LOP3.LUT R25, R13, 0x1, RZ, 0x3c, !PT ;  /* 0x000000010d197812 */ /* 0x000fe200078e3cff */
[----:B------:R-:W-:Y:S01]  /*0470*/  BSSY.RECONVERGENT B0, `(.L_x_1) ;  /* 0x000000f000007945 */ /* 0x000fe20003800200 */
[----:B------:R-:W-:-:S03]  /*0480*/  IADD3 R10, PT, PT, R6, 0x10, RZ ;  /* 0x00000010060a7810 */ /* 0x000fc60007ffe0ff */
[----:B------:R-:W-:-:S05]  /*0490*/  IMAD R15, R25, 0x400, R3 ;  /* 0x00000400190f7824 */ /* 0x000fca00078e0203 */
[----:B----4-:R0:W-:Y:S04]  /*04a0*/  @!P0 STS [R15], R8 ;  /* 0x000000080f008388 */ /* 0x0101e80000000800 */
[----:B------:R0:W-:Y:S01]  /*04b0*/  @P0 STS [R15], RZ ;  /* 0x000000ff0f000388 */ /* 0x0001e20000000800 */
[----:B------:R-:W-:-:S04]  /*04c0*/  ISETP.GE.AND P0, PT, R10, UR11, PT ;  /* 0x0000000b0a007c0c */ /* 0x000fc8000bf06270 */
[----:B---3--:R-:W-:-:S13]  /*04d0*/  ISETP.GE.OR P0, PT, R7, UR12, P0 ;  /* 0x0000000c07007c0c */ /* 0x008fda0008706670 */
[----:B0-----:R-:W-:Y:S05]  /*04e0*/  @P0 BRA `(.L_x_2) ;  /* 0x0000000000140947 */ /* 0x001fea0003800000 */
[----:B--2---:R-:W-:-:S06]  /*04f0*/  IMAD.WIDE R8, R17, 0x4, R22 ;  /* 0x0000000411087825 */ /* 0x004fcc00078e0216 */
[----:B------:R-:W2:Y:S01]  /*0500*/  LDG.E R8, desc[UR8][R8.64] ;  /* 0x0000000808087981 */ /* 0x000ea2000c1e1900 */
[----:B------:R-:W-:-:S05]  /*0510*/  LEA R15, R25, R2, 0xa ;  /* 0x00000002190f7211 */ /* 0x000fca00078e50ff */
[----:B--2---:R0:W-:Y:S01]  /*0520*/  STS [R15], R8 ;  /* 0x000000080f007388 */ /* 0x0041e20000000800 */
[----:B------:R-:W-:Y:S05]  /*0530*/  BRA `(.L_x_3) ;  /* 0x0000000000087947 */ /* 0x000fea0003800000 */
.L_x_2:
[----:B------:R-:W-:-:S05]  /*0540*/  IMAD R25, R25, 0x400, R2 ;  /* 0x0000040019197824 */ /* 0x000fca00078e0202 */
[----:B------:R3:W-:Y:S02]  /*0550*/  STS [R25], RZ ;  /* 0x000000ff19007388 */ /* 0x0007e40000000800 */
.L_x_3:
[----:B------:R-:W-:Y:S05]  /*0560*/  BSYNC.RECONVERGENT B0 ;  /* 0x0000000000007941 */ /* 0x000fea0003800200 */
.L_x_1:
[C---:B------:R-:W-:Y:S01]  /*0570*/  LEA R20, R13.reuse, R18, 0xa ;  /* 0x000000120d147211 */ /* 0x040fe200078e50ff */
[----:B------:R-:W-:Y:S01]  /*0580*/  UIADD3 UR4, UPT, UPT, UR4, 0x1, URZ ;  /* 0x0000000104047890 */ /* 0x000fe2000fffe0ff */
[----:B------:R-:W-:Y:S01]  /*0590*/  LEA R24, R13, R4, 0xa ;  /* 0x000000040d187211 */ /* 0x000fe200078e50ff */
[----:B------:R-:W-:Y:S01]  /*05a0*/  VIADD R6, R6, 0x10 ;  /* 0x0000001006067836 */ /* 0x000fe20000000000 */
[----:B------:R-:W-:Y:S01]  /*05b0*/  IADD3 R21, PT, PT, R21, 0x10, RZ ;  /* 0x0000001015157810 */ /* 0x000fe20007ffe0ff */
[----:B0-----:R-:W-:Y:S01]  /*05c0*/  LDS R8, [R20] ;  /* 0x0000000014087984 */ /* 0x001fe20000000800 */
[----:B------:R-:W-:Y:S01]  /*05d0*/  UISETP.NE.AND UP0, UPT, UR4, URZ, UPT ;  /* 0x000000ff0400728c */ /* 0x000fe2000bf05270 */
[----:B------:R-:W-:Y:S02]  /*05e0*/  IADD3 R5, PT, PT, R5, 0x10, RZ ;  /* 0x0000001005057810 */ /* 0x000fe40007ffe0ff */
[----:B------:R-:W0:Y:S04]  /*05f0*/  LDS.128 R12, [R24] ;  /* 0x00000000180c7984 */ /* 0x000e280000000c00 */
[----:B------:R-:W5:Y:S04]  /*0600*/  LDS R9, [R20+0x40] ;  /* 0x0000400014097984 */ /* 0x000f680000000800 */
[----:B------:R-:W1:Y:S04]  /*0610*/  LDS R10, [R20+0x80] ;  /* 0x00008000140a7984 */ /* 0x000e680000000800 */
[----:B------:R-:W4:Y:S04]  /*0620*/  LDS R27, [R20+0xc0] ;  /* 0x0000c000141b7984 */ /* 0x000f280000000800 */
[----:B------:R-:W-:Y:S04]  /*0630*/  LDS R29, [R20+0x140] ;  /* 0x00014000141d7984 */ /* 0x000fe80000000800 */
[----:B---3--:R-:W-:Y:S01]  /*0640*/  LDS R25, [R20+0x180] ;  /* 0x0001800014197984 */ /* 0x008fe20000000800 */
[----:B0-----:R-:W-:-:S04]  /*0650*/  FFMA R8, R12, R8, R11 ;  /* 0x000000080c087223 */ /* 0x001fc8000000000b */
[----:B-----5:R-:W-:Y:S02]  /*0660*/  FFMA R9, R9, R13, R8 ;  /* 0x0000000d09097223 */ /* 0x020fe40000000008 */
[----:B------:R-:W-:Y:S02]  /*0670*/  LDS R13, [R20+0x100] ;  /* 0x00010000140d7984 */ /* 0x000fe40000000800 */
[----:B-1----:R-:W-:Y:S02]  /*0680*/  FFMA R14, R10, R14, R9 ;  /* 0x0000000e0a0e7223 */ /* 0x002fe40000000009 */
[----:B------:R-:W0:Y:S02]  /*0690*/  LDS.128 R8, [R24+0x10] ;  /* 0x0000100018087984 */ /* 0x000e240000000c00 */
[----:B----4-:R-:W-:Y:S02]  /*06a0*/  FFMA R15, R27, R15, R14 ;  /* 0x0000000f1b0f7223 */ /* 0x010fe4000000000e */
[----:B------:R-:W1:Y:S02]  /*06b0*/  LDS R27, [R20+0x1c0] ;  /* 0x0001c000141b7984 */ /* 0x000e640000000800 */
[----:B0-----:R-:W-:-:S02]  /*06c0*/  FFMA R8, R8, R13, R15 ;  /* 0x0000000d08087223 */ /* 0x001fc4000000000f */
[----:B------:R-:W-:Y:S02]  /*06d0*/  LDS.128 R12, [R24+0x20] ;  /* 0x00002000180c7984 */ /* 0x000fe40000000c00 */
[----:B------:R-:W-:Y:S02]  /*06e0*/  FFMA R8, R29, R9, R8 ;  /* 0x000000091d087223 */ /* 0x000fe40000000008 */
[----:B------:R-:W0:Y:S02]  /*06f0*/  LDS R9, [R20+0x200] ;  /* 0x0002000014097984 */ /* 0x000e240000000800 */
[----:B------:R-:W-:Y:S02]  /*0700*/  FFMA R8, R25, R10, R8 ;  /* 0x0000000a19087223 */ /* 0x000fe40000000008 */
[----:B------:R-:W3:Y:S02]  /*0710*/  LDS R29, [R20+0x240] ;  /* 0x00024000141d7984 */ /* 0x000ee40000000800 */
[----:B-1----:R-:W-:-:S02]  /*0720*/  FFMA R11, R27, R11, R8 ;  /* 0x0000000b1b0b7223 */ /* 0x002fc40000000008 */
[----:B------:R-:W1:Y:S04]  /*0730*/  LDS R25, [R20+0x280] ;  /* 0x0002800014197984 */ /* 0x000e680000000800 */
[----:B------:R-:W-:Y:S01]  /*0740*/  LDS R27, [R20+0x340] ;  /* 0x00034000141b7984 */ /* 0x000fe20000000800 */
[----:B0-----:R-:W-:-:S03]  /*0750*/  FFMA R8, R12, R9, R11 ;  /* 0x000000090c087223 */ /* 0x001fc6000000000b */
[----:B------:R-:W0:Y:S01]  /*0760*/  LDS R12, [R20+0x2c0] ;  /* 0x0002c000140c7984 */ /* 0x000e220000000800 */
[----:B---3--:R-:W-:-:S03]  /*0770*/  FFMA R26, R29, R13, R8 ;  /* 0x0000000d1d1a7223 */ /* 0x008fc60000000008 */
[----:B------:R-:W-:Y:S01]  /*0780*/  LDS R13, [R20+0x300] ;  /* 0x00030000140d7984 */ /* 0x000fe20000000800 */
[----:B-1----:R-:W-:-:S03]  /*0790*/  FFMA R25, R25, R14, R26 ;  /* 0x0000000e19197223 */ /* 0x002fc6000000001a */
[----:B------:R-:W1:Y:S04]  /*07a0*/  LDS.128 R8, [R24+0x30] ;  /* 0x0000300018087984 */ /* 0x000e680000000c00 */
[----:B------:R-:W3:Y:S04]  /*07b0*/  LDS R14, [R20+0x380] ;  /* 0x00038000140e7984 */ /* 0x000ee80000000800 */
[----:B------:R-:W4:Y:S01]  /*07c0*/  LDS R29, [R20+0x3c0] ;  /* 0x0003c000141d7984 */ /* 0x000f220000000800 */
[----:B0-----:R-:W-:-:S04]  /*07d0*/  FFMA R15, R12, R15, R25 ;  /* 0x0000000f0c0f7223 */ /* 0x001fc80000000019 */
[----:B-1----:R-:W-:-:S04]  /*07e0*/  FFMA R8, R8, R13, R15 ;  /* 0x0000000d08087223 */ /* 0x002fc8000000000f */
[----:B------:R-:W-:Y:S01]  /*07f0*/  FFMA R9, R27, R9, R8 ;  /* 0x000000091b097223 */ /* 0x000fe20000000008 */
[----:B------:R-:W-:-:S03]  /*0800*/  MOV R8, R0 ;  /* 0x0000000000087202 */ /* 0x000fc60000000f00 */
[----:B---3--:R-:W-:Y:S01]  /*0810*/  FFMA R10, R14, R10, R9 ;  /* 0x0000000a0e0a7223 */ /* 0x008fe20000000009 */
[----:B------:R-:W-:-:S03]  /*0820*/  LEA R17, R8, R17, 0x4 ;  /* 0x0000001108117211 */ /* 0x000fc600078e20ff */
[----:B----4-:R-:W-:Y:S01]  /*0830*/  FFMA R11, R29, R11, R10 ;  /* 0x0000000b1d0b7223 */ /* 0x010fe2000000000a */
[----:B------:R-:W-:Y:S06]  /*0840*/  BAR.SYNC.DEFER_BLOCKING 0x0 ;  /* 0x0000000000007b1d */ /* 0x000fec0000010000 */
[----:B------:R-:W-:Y:S05]  /*0850*/  BRA.U UP0, `(.L_x_4) ;  /* 0xfffffff900d07547 */ /* 0x000fea000b83ffff */
.L_x_0:
[----:B------:R-:W1:Y:S01]  /*0860*/  LDCU UR5, c[0x0][0x398] ;  /* 0x00007300ff0577ac */ /* 0x000e620008000800 */
[----:B------:R-:W-:-:S04]  /*0870*/  ISETP.GE.AND P0, PT, R7, R8, PT ;  /* 0x000000080700720c */ /* 0x000fc80003f06270 */
[----:B-1----:R-:W-:-:S13]  /*0880*/  ISETP.GE.OR P0, PT, R16, UR5, P0 ;  /* 0x0000000510007c0c */ /* 0x002fda0008706670 */
[----:B------:R-:W-:Y:S05]  /*0890*/  @P0 EXIT ;  /* 0x000000000000094d */ /* 0x000fea0003800000 */
[----:B0-----:R-:W0:Y:S01]  /*08a0*/  LDC.64 R2, c[0x0][0x390] ;  /* 0x0000e400ff027b82 */ /* 0x001e220000000a00 */
[----:B------:R-:W-:-:S04]  /*08b0*/  IMAD R7, R16, R8, R7 ;  /* 0x0000000810077224 */ /* 0x000fc800078e0207 */
[----:B0-----:R-:W-:-:S05]  /*08c0*/  IMAD.WIDE R2, R7, 0x4, R2 ;  /* 0x0000000407027825 */ /* 0x001fca00078e0202 */
[----:B------:R-:W-:Y:S01]  /*08d0*/  STG.E desc[UR8][R2.64], R11 ;  /* 0x0000000b02007986 */ /* 0x000fe2000c101908 */
[----:B------:R-:W-:Y:S05]  /*08e0*/  EXIT ;  /* 0x000000000000794d */ /* 0x000fea0003800000 */
.L_x_5:
[----:B------:R-:W-:-:S00]  /*08f0*/  BRA `(.L_x_5) ;  /* 0xfffffffc00fc7947 */ /* 0x000fc0000383ffff */
[----:B------:R-:W-:-:S00]  /*0900*/  NOP ;  /* 0x0000000000007918 */ /* 0x000fc00000000000 */
[----:B------:R-:W-:-:S00]  /*0910*/  NOP ;  /* 0x0000000000007918 */ /* 0x000fc00000000000 */
[----:B------:R-:W-:-:S00]  /*0920*/  NOP ;  /* 0x0000000000007918 */ /* 0x000fc00000000000 */
[----:B------:R-:W-:-:S00]  /*0930*/  NOP ;  /* 0x0000000000007918 */ /* 0x000fc00000000000 */
[----:B------:R-:W-:-:S00]  /*0940*/  NOP ;  /* 0x0000000000007918 */ /* 0x000fc00000000000 */
[----:B------:R-:W-:-:S00]  /*0950*/  NOP ;  /* 0x0000000000007918 */ /* 0x000fc00000000000 */
[----:B------:R-:W-:-:S00]  /*0960*/  NOP ;  /* 0x0000000000007918 */ /* 0x000fc00000000000 */
[----:B------:R-:W-:-:S00]  /*0970*/  NOP ;  /* 0x0000000000007918 */ /* 0x000fc00000000000 */
.L_x_9:


//--------------------- .text._Z21mat_mult_tiled_kernelPfS_S_iii --------------------------
	.section	.text._Z21mat_mult_tiled_kernelPfS_S_iii,"ax",@progbits
	.align	128
        .global         _Z21mat_mult_tiled_kernelPfS_S_iii
        .type           _Z21mat_mult_tiled_kernelPfS_S_iii,@function
        .size           _Z21mat_mult_tiled_kernelPfS_S_iii,(.L_x_10 - _Z21mat_mult_tiled_kernelPfS_S_iii)
        .other          _Z21mat_mult_tiled_kernelPfS_S_iii,@"STO_CUDA_ENTRY STV_DEFAULT"
_Z21mat_mult_tiled_kernelPfS_S_iii:
.text._Z21mat_mult_tiled_kernelPfS_S_iii:
[----:B------:R-:W-:Y:S01]  /*0000*/  LDC R1, c[0x0][0x37c] ;  /* 0x0000df00ff017b82 */ /* 0x000fe20000000800 */
[----:B------:R-:W0:Y:S01]  /*0010*/  S2R R0, SR_TID.Y ;  /* 0x0000000000007919 */ /* 0x000e220000002200 */
[----:B------:R-:W1:Y:S01]  /*0020*/  LDCU UR10, c[0x0][0x39c] ;  /* 0x00007380ff0a77ac */ /* 0x000e620008000800 */
[----:B------:R-:W-:Y:S01]  /*0030*/  HFMA2 R21, -RZ, RZ, 0, 0 ;  /* 0x00000000ff157431 */ /* 0x000fe200000001ff */
[----:B------:R-:W0:Y:S01]  /*0040*/  S2R R3, SR_CTAID.Y ;  /* 0x0000000000037919 */ /* 0x000e220000002600 */
[----:B------:R-:W2:Y:S01]  /*0050*/  LDCU UR14, c[0x0][0x3a0] ;  /* 0x00007400ff0e77ac */ /* 0x000ea20008000800 */
[----:B------:R-:W3:Y:S01]  /*0060*/  S2R R13, SR_TID.X ;  /* 0x00000000000d7919 */ /* 0x000ee20000002100 */
[----:B------:R-:W4:Y:S01]  /*0070*/  LDCU.64 UR8, c[0x0][0x358] ;  /* 0x00006b00ff0877ac */ /* 0x000f220008000a00 */
[----:B------:R-:W3:Y:S01]  /*0080*/  S2R R4, SR_CTAID.X ;  /* 0x0000000000047919 */ /* 0x000ee20000002500 */
[----:B-1----:R-:W-:Y:S01]  /*0090*/  UISETP.GE.AND UP0, UPT, UR10, 0x1, UPT ;  /* 0x000000010a00788c */ /* 0x002fe2000bf06270 */
[----:B0-----:R-:W-:-:S02]  /*00a0*/  LEA R2, R3, R0, 0x4 ;  /* 0x0000000003027211 */ /* 0x001fc400078e20ff */
[----:B---3--:R-:W-:-:S06]  /*00b0*/  LEA R3, R4, R13, 0x4 ;  /* 0x0000000d04037211 */ /* 0x008fcc00078e20ff */
[----:B--2-4-:R-:W-:Y:S05]  /*00c0*/  BRA.U !UP0, `(.L_x_6) ;  /* 0x0000000508387547 */ /* 0x014fea000b800000 */
[----:B------:R-:W0:Y:S01]  /*00d0*/  S2UR UR7, SR_CgaCtaId ;  /* 0x00000000000779c3 */ /* 0x000e220000008800 */
[----:B------:R-:W1:Y:S01]  /*00e0*/  LDCU UR11, c[0x0][0x3a0] ;  /* 0x00007400ff0b77ac */ /* 0x000e620008000800 */
[----:B------:R-:W-:Y:S01]  /*00f0*/  MOV R21, RZ ;  /* 0x000000ff00157202 */ /* 0x000fe20000000f00 */
[----:B------:R-:W-:Y:S01]  /*0100*/  IMAD R12, R2, UR10, R13 ;  /* 0x0000000a020c7c24 */ /* 0x000fe2000f8e020d */
[----:B------:R-:W-:Y:S01]  /*0110*/  UMOV UR5, 0x400 ;  /* 0x0000040000057882 */ /* 0x000fe20000000000 */
[----:B------:R-:W-:-:S03]  /*0120*/  UIADD3 UR4, UPT, UPT, UR10, 0xf, URZ ;  /* 0x0000000f0a047890 */ /* 0x000fc6000fffe0ff */
[----:B------:R-:W2:Y:S01]  /*0130*/  LDC R14, c[0x0][0x3a0] ;  /* 0x0000e800ff0e7b82 */ /* 0x000ea20000000800 */
[----:B------:R-:W-:Y:S02]  /*0140*/  UIADD3 UR6, UPT, UPT, UR5, 0x400, URZ ;  /* 0x0000040005067890 */ /* 0x000fe4000fffe0ff */
[----:B------:R-:W-:Y:S01]  /*0150*/  USHF.R.U32.HI UR4, URZ, 0x4, UR4 ;  /* 0x00000004ff047899 */ /* 0x000fe20008011604 */
[----:B------:R-:W3:Y:S03]  /*0160*/  LDCU.64 UR12, c[0x0][0x398] ;  /* 0x00007300ff0c77ac */ /* 0x000ee60008000a00 */
[----:B------:R-:W-:Y:S01]  /*0170*/  UIADD3 UR4, UPT, UPT, -UR4, URZ, URZ ;  /* 0x000000ff04047290 */ /* 0x000fe2000fffe1ff */
[----:B-1----:R-:W-:Y:S01]  /*0180*/  IMAD R19, R0, UR11, R13 ;  /* 0x0000000b00137c24 */ /* 0x002fe2000f8e020d */
[----:B0-----:R-:W-:-:S04]  /*0190*/  ULEA UR5, UR7, UR5, 0x18 ;  /* 0x0000000507057291 */ /* 0x001fc8000f8ec0ff */
[----:B------:R-:W-:Y:S01]  /*01a0*/  LEA R19, R4, R19, 0x4 ;  /* 0x0000001304137211 */ /* 0x000fe200078e20ff */
[----:B------:R-:W-:Y:S01]  /*01b0*/  ULEA UR6, UR7, UR6, 0x18 ;  /* 0x0000000607067291 */ /* 0x000fe2000f8ec0ff */
[----:B------:R-:W-:-:S05]  /*01c0*/  LEA R16, R0, UR5, 0x6 ;  /* 0x0000000500107c11 */ /* 0x000fca000f8e30ff */
[C---:B------:R-:W-:Y:S02]  /*01d0*/  LEA R17, R13.reuse, UR6, 0x2 ;  /* 0x000000060d117c11 */ /* 0x040fe4000f8e10ff */
[----:B------:R-:W-:Y:S02]  /*01e0*/  LEA R18, R13, R16, 0x2 ;  /* 0x000000100d127211 */ /* 0x000fe400078e10ff */
[----:B---3--:R-:W-:-:S07]  /*01f0*/  LEA R15, R0, R17, 0x6 ;  /* 0x00000011000f7211 */ /* 0x008fce00078e30ff */
.L_x_7:
[----:B------:R-:W-:Y:S01]  /*0200*/  ISETP.GE.AND P1, PT, R13, UR13, PT ;  /* 0x0000000d0d007c0c */ /* 0x000fe2000bf26270 */
[----:B------:R-:W-:Y:S01]  /*0210*/  HFMA2 R22, -RZ, RZ, 0, 0 ;  /* 0x00000000ff167431 */ /* 0x000fe200000001ff */
[----:B------:R-:W-:Y:S02]  /*0220*/  ISETP.GE.AND P0, PT, R0, UR13, PT ;  /* 0x0000000d00007c0c */ /* 0x000fe4000bf06270 */
[----:B------:R-:W-:Y:S02]  /*0230*/  ISETP.GE.OR P1, PT, R2, UR12, P1 ;  /* 0x0000000c02007c0c */ /* 0x000fe40008f26670 */
[----:B--2---:R-:W-:Y:S02]  /*0240*/  ISETP.GE.OR P0, PT, R3, R14, P0 ;  /* 0x0000000e0300720c */ /* 0x004fe40000706670 */
[----:B------:R-:W-:-:S09]  /*0250*/  MOV R29, RZ ;  /* 0x000000ff001d7202 */ /* 0x000fd20000000f00 */
[----:B------:R-:W0:Y:S08]  /*0260*/  @!P1 LDC.64 R6, c[0x0][0x380] ;  /* 0x0000e000ff069b82 */ /* 0x000e300000000a00 */
[----:B------:R-:W1:Y:S01]  /*0270*/  @!P0 LDC.64 R4, c[0x0][0x388] ;  /* 0x0000e200ff048b82 */ /* 0x000e620000000a00 */
[----:B0-----:R-:W-:-:S05]  /*0280*/  @!P1 IMAD.WIDE.U32 R6, R12, 0x4, R6 ;  /* 0x000000040c069825 */ /* 0x001fca00078e0006 */
[----:B------:R-:W2:Y:S01]  /*0290*/  @!P1 LDG.E R29, desc[UR8][R6.64] ;  /* 0x00000008061d9981 */ /* 0x000ea2000c1e1900 */
[----:B-1----:R-:W-:-:S05]  /*02a0*/  @!P0 IMAD.WIDE R24, R19, 0x4, R4 ;  /* 0x0000000413188825 */ /* 0x002fca00078e0204 */
[----:B------:R-:W3:Y:S01]  /*02b0*/  @!P0 LDG.E R22, desc[UR8][R24.64] ;  /* 0x0000000818168981 */ /* 0x000ee2000c1e1900 */
[----:B------:R-:W-:-:S04]  /*02c0*/  UIADD3 UR4, UPT, UPT, UR4, 0x1, URZ ;  /* 0x0000000104047890 */ /* 0x000fc8000fffe0ff */
[----:B------:R-:W-:Y:S01]  /*02d0*/  UISETP.NE.AND UP0, UPT, UR4, URZ, UPT ;  /* 0x000000ff0400728c */ /* 0x000fe2000bf05270 */
[----:B------:R-:W-:Y:S02]  /*02e0*/  IADD3 R0, PT, PT, R0, 0x10, RZ ;  /* 0x0000001000007810 */ /* 0x000fe40007ffe0ff */
[----:B------:R-:W-:Y:S02]  /*02f0*/  IADD3 R13, PT, PT, R13, 0x10, RZ ;  /* 0x000000100d0d7810 */ /* 0x000fe40007ffe0ff */
[----:B------:R-:W-:Y:S02]  /*0300*/  IADD3 R12, PT, PT, R12, 0x10, RZ ;  /* 0x000000100c0c7810 */ /* 0x000fe40007ffe0ff */
[----:B------:R-:W-:Y:S01]  /*0310*/  LEA R19, R14, R19, 0x4 ;  /* 0x000000130e137211 */ /* 0x000fe200078e20ff */
[----:B--2---:R-:W-:Y:S04]  /*0320*/  STS [R18], R29 ;  /* 0x0000001d12007388 */ /* 0x004fe80000000800 */
[----:B---3--:R-:W-:Y:S01]  /*0330*/  STS [R15], R22 ;  /* 0x000000160f007388 */ /* 0x008fe20000000800 */
[----:B------:R-:W-:Y:S06]  /*0340*/  BAR.SYNC.DEFER_BLOCKING 0x0 ;  /* 0x0000000000007b1d */ /* 0x000fec0000010000 */
[----:B------:R-:W-:Y:S04]  /*0350*/  LDS R28, [R17] ;  /* 0x00000000111c7984 */ /* 0x000fe80000000800 */
[----:B------:R-:W0:Y:S04]  /*0360*/  LDS.128 R8, [R16] ;  /* 0x0000000010087984 */ /* 0x000e280000000c00 */
[----:B------:R-:W1:Y:S04]  /*0370*/  LDS R29, [R17+0x40] ;  /* 0x00004000111d7984 */ /* 0x000e680000000800 */
[----:B------:R-:W2:Y:S04]  /*0380*/  LDS R27, [R17+0x80] ;  /* 0x00008000111b7984 */ /* 0x000ea80000000800 */
[----:B------:R-:W3:Y:S04]  /*0390*/  LDS R26, [R17+0xc0] ;  /* 0x0000c000111a7984 */ /* 0x000ee80000000800 */
[----:B------:R-:W-:Y:S04]  /*03a0*/  LDS R23, [R17+0x100] ;  /* 0x0001000011177984 */ /* 0x000fe80000000800 */
[----:B------:R-:W4:Y:S04]  /*03b0*/  LDS.128 R4, [R16+0x10] ;  /* 0x0000100010047984 */ /* 0x000f280000000c00 */
[----:B------:R-:W5:Y:S04]  /*03c0*/  LDS R20, [R17+0x140] ;  /* 0x0001400011147984 */ /* 0x000f680000000800 */
[----:B------:R-:W5:Y:S04]  /*03d0*/  LDS R25, [R17+0x180] ;  /* 0x0001800011197984 */ /* 0x000f680000000800 */
[----:B------:R-:W5:Y:S04]  /*03e0*/  LDS R22, [R17+0x1c0] ;  /* 0x0001c00011167984 */ /* 0x000f680000000800 */
[----:B------:R-:W-:Y:S01]  /*03f0*/  LDS R24, [R17+0x240] ;  /* 0x0002400011187984 */ /* 0x000fe20000000800 */
[----:B0-----:R-:W-:-:S03]  /*0400*/  FFMA R8, R8, R28, R21 ;  /* 0x0000001c08087223 */ /* 0x001fc60000000015 */
[----:B------:R-:W-:Y:S01]  /*0410*/  LDS R21, [R17+0x200] ;  /* 0x0002000011157984 */ /* 0x000fe20000000800 */
[----:B-1----:R-:W-:-:S04]  /*0420*/  FFMA R8, R29, R9, R8 ;  /* 0x000000091d087223 */ /* 0x002fc80000000008 */
[----:B--2---:R-:W-:-:S04]  /*0430*/  FFMA R27, R27, R10, R8 ;  /* 0x0000000a1b1b7223 */ /* 0x004fc80000000008 */
[----:B---3--:R-:W-:Y:S02]  /*0440*/  FFMA R27, R26, R11, R27 ;  /* 0x0000000b1a1b7223 */ /* 0x008fe4000000001b */
[----:B------:R-:W0:Y:S02]  /*0450*/  LDS.128 R8, [R16+0x20] ;  /* 0x0000200010087984 */ /* 0x000e240000000c00 */
[----:B----4-:R-:W-:-:S04]  /*0460*/  FFMA R23, R4, R23, R27 ;  /* 0x0000001704177223 */ /* 0x010fc8000000001b */
[----:B-----5:R-:W-:Y:S02]  /*0470*/  FFMA R20, R20, R5, R23 ;  /* 0x0000000514147223 */ /* 0x020fe40000000017 */
[----:B------:R-:W1:Y:S02]  /*0480*/  LDS R23, [R17+0x280] ;  /* 0x0002800011177984 */ /* 0x000e640000000800 */
[----:B------:R-:W-:Y:S02]  /*0490*/  FFMA R25, R25, R6, R20 ;  /* 0x0000000619197223 */ /* 0x000fe40000000014 */
[----:B------:R-:W2:Y:S02]  /*04a0*/  LDS R20, [R17+0x2c0] ;  /* 0x0002c00011147984 */ /* 0x000ea40000000800 */
[----:B------:R-:W-:Y:S02]  /*04b0*/  FFMA R27, R22, R7, R25 ;  /* 0x00000007161b7223 */ /* 0x000fe40000000019 */
[----:B------:R-:W-:Y:S04]  /*04c0*/  LDS R25, [R17+0x300] ;  /* 0x0003000011197984 */ /* 0x000fe80000000800 */
[----:B------:R-:W3:Y:S04]  /*04d0*/  LDS.128 R4, [R16+0x30] ;  /* 0x0000300010047984 */ /* 0x000ee80000000c00 */
[----:B------:R-:W4:Y:S01]  /*04e0*/  LDS R22, [R17+0x340] ;  /* 0x0003400011167984 */ /* 0x000f220000000800 */
[----:B0-----:R-:W-:-:S03]  /*04f0*/  FFMA R27, R8, R21, R27 ;  /* 0x00000015081b7223 */ /* 0x001fc6000000001b */
[----:B------:R-:W0:Y:S04]  /*0500*/  LDS R21, [R17+0x380] ;  /* 0x0003800011157984 */ /* 0x000e280000000800 */
[----:B------:R-:W5:Y:S01]  /*0510*/  LDS R8, [R17+0x3c0] ;  /* 0x0003c00011087984 */ /* 0x000f620000000800 */
[----:B------:R-:W-:-:S04]  /*0520*/  FFMA R24, R24, R9, R27 ;  /* 0x0000000918187223 */ /* 0x000fc8000000001b */
[----:B-1----:R-:W-:-:S04]  /*0530*/  FFMA R23, R23, R10, R24 ;  /* 0x0000000a17177223 */ /* 0x002fc80000000018 */
[----:B--2---:R-:W-:-:S04]  /*0540*/  FFMA R11, R20, R11, R23 ;  /* 0x0000000b140b7223 */ /* 0x004fc80000000017 */
[----:B---3--:R-:W-:-:S04]  /*0550*/  FFMA R11, R4, R25, R11 ;  /* 0x00000019040b7223 */ /* 0x008fc8000000000b */
[----:B----4-:R-:W-:-:S04]  /*0560*/  FFMA R22, R22, R5, R11 ;  /* 0x0000000516167223 */ /* 0x010fc8000000000b */
[----:B0-----:R-:W-:-:S04]  /*0570*/  FFMA R21, R21, R6, R22 ;  /* 0x0000000615157223 */ /* 0x001fc80000000016 */
[----:B-----5:R-:W-:Y:S01]  /*0580*/  FFMA R21, R8, R7, R21 ;  /* 0x0000000708157223 */ /* 0x020fe20000000015 */
[----:B------:R-:W-:Y:S06]  /*0590*/  BAR.SYNC.DEFER_BLOCKING 0x0 ;  /* 0x0000000000007b1d */ /* 0x000fec0000010000 */
[----:B------:R-:W-:Y:S05]  /*05a0*/  BRA.U UP0, `(.L_x_7) ;  /* 0xfffffffd00147547 */ /* 0x000fea000b83ffff */
.L_x_6:
[----:B------:R-:W0:Y:S01]  /*05b0*/  LDCU UR4, c[0x0][0x398] ;  /* 0x00007300ff0477ac */ /* 0x000e220008000800 */
[----:B------:R-:W-:-:S04]  /*05c0*/  ISETP.GE.AND P0, PT, R3, UR14, PT ;  /* 0x0000000e03007c0c */ /* 0x000fc8000bf06270 */
[----:B0-----:R-:W-:-:S13]  /*05d0*/  ISETP.GE.OR P0, PT, R2, UR4, P0 ;  /* 0x0000000402007c0c */ /* 0x001fda0008706670 */
[----:B------:R-:W-:Y:S05]  /*05e0*/  @P0 EXIT ;  /* 0x000000000000094d */ /* 0x000fea0003800000 */
[----:B------:R-:W0:Y:S01]  /*05f0*/  LDC.64 R4, c[0x0][0x390] ;  /* 0x0000e400ff047b82 */ /* 0x000e220000000a00 */
[----:B------:R-:W-:-:S04]  /*0600*/  IMAD R3, R2, UR14, R3 ;  /* 0x0000000e02037c24 */ /* 0x000fc8000f8e0203 */
[----:B0-----:R-:W-:-:S05]  /*0610*/  IMAD.WIDE R2, R3, 0x4, R4 ;  /* 0x0000000403027825 */ /* 0x001fca00078e0204 */
[----:B------:R-:W-:Y:S01]  /*0620*/  STG.E desc[UR8][R2.64], R21 ;  /* 0x0000001502007986 */ /* 0x000fe2000c101908 */
[----:B------:R-:W-:Y:S05]  /*0630*/  EXIT ;  /* 0x000000000000794d */ /* 0x000fea0003800000 */
.L_x_8:
        /* <DEDUP_REMOVED lines=12> */
.L_x_10:


//--------------------- .nv.shared._Z35mat_mult_tiled_double_buffer_kernelPfS_S_iii --------------------------
	.section	.nv.shared._Z35mat_mult_tiled_double_buffer_kernelPfS_S_iii,"aw",@nobits
	.sectionflags	@""
	.align	4
.nv.shared._Z35mat_mult_tiled_double_buffer_kernelPfS_S_iii:
	.zero		5120


//--------------------- .nv.shared.reserved.0     --------------------------
	.section	.nv.shared.reserved.0,"aw",@nobits
	.weak		__nv_reservedSMEM_offset_0_alias
	.size		__nv_reservedSMEM_offset_0_alias, 0, 64
	.other		__nv_reservedSMEM_offset_0_alias,@"STO_CUDA_RESERVED_SHARED STV_DEFAULT"
__nv_reservedSMEM_offset_0_alias:
	.zero		0
	.zero		64


//--------------------- .nv.shared._Z21mat_mult_tiled_kernelPfS_S_iii --------------------------
	.section	.nv.shared._Z21mat_mult_tiled_kernelPfS_S_iii,"aw",@nobits
	.sectionflags	@""
	.align	4
.nv.shared._Z21mat_mult_tiled_kernelPfS_S_iii:
	.zero		3072


//--------------------- .nv.constant0._Z35mat_mult_tiled_double_buffer_kernelPfS_S_iii --------------------------
	.section	.nv.constant0._Z35mat_mult_tiled_double_buffer_kernelPfS_S_iii,"a",@progbits
	.sectionflags	@""
	.align	4
.nv.constant0._Z35mat_mult_tiled_double_buffer_kernelPfS_S_iii:
	.zero		932


//--------------------- .nv.constant0._Z21mat_mult_tiled_kernelPfS_S_iii --------------------------
	.section	.nv.constant0._Z21mat_mult_tiled_kernelPfS_S_iii,"a",@progbits
	.sectionflags	@""
	.align	4
.nv.constant0._Z21mat_mult_tiled_kernelPfS_S_iii:
	.zero		932


//--------------------- SYMBOLS --------------------------

	.type		.nv.reservedSmem.offset0,@object
	.size		.nv.reservedSmem.offset0,0x4
	.type		.nv.reservedSmem.cap,@object
	.size		.nv.reservedSmem.cap,0x4
